	.headerflags	@"EF_CUDA_TEXMODE_UNIFIED EF_CUDA_64BIT_ADDRESS EF_CUDA_ACCELERATORS EF_CUDA_SM90 EF_CUDA_VIRTUAL_SM(EF_CUDA_SM90)"
	.elftype	@"ET_EXEC"


//--------------------- .nv.info                  --------------------------
	.section	.nv.info,"",@"SHT_CUDA_INFO"
	.align	4


	//----- nvinfo : EIATTR_REGCOUNT
	.align		4
        /*0000*/ 	.byte	0x04, 0x2f
        /*0002*/ 	.short	(.L_1 - .L_0)
	.align		4
.L_0:
        /*0004*/ 	.word	index@(triton_poi_fused_convolution_relu_threshold_backward_10)
        /*0008*/ 	.word	0x0000003a


	//----- nvinfo : EIATTR_MIN_STACK_SIZE
	.align		4
.L_1:
        /*000c*/ 	.byte	0x04, 0x12
        /*000e*/ 	.short	(.L_3 - .L_2)
	.align		4
.L_2:
        /*0010*/ 	.word	index@(triton_poi_fused_convolution_relu_threshold_backward_10)
        /*0014*/ 	.word	0x00000000


	//----- nvinfo : EIATTR_FRAME_SIZE
	.align		4
.L_3:
        /*0018*/ 	.byte	0x04, 0x11
        /*001a*/ 	.short	(.L_5 - .L_4)
	.align		4
.L_4:
        /*001c*/ 	.word	index@(triton_poi_fused_convolution_relu_threshold_backward_10)
        /*0020*/ 	.word	0x00000000


	//----- nvinfo : EIATTR_MIN_STACK_SIZE
	.align		4
.L_5:
        /*0024*/ 	.byte	0x04, 0x12
        /*0026*/ 	.short	(.L_7 - .L_6)
	.align		4
.L_6:
        /*0028*/ 	.word	index@(triton_poi_fused_convolution_relu_threshold_backward_10)
        /*002c*/ 	.word	0x00000000
.L_7:


//--------------------- .nv.info.triton_poi_fused_convolution_relu_threshold_backward_10 --------------------------
	.section	.nv.info.triton_poi_fused_convolution_relu_threshold_backward_10,"",@"SHT_CUDA_INFO"
	.sectionflags	@""
	.align	4


	//----- nvinfo : EIATTR_CUDA_API_VERSION
	.align		4
        /*0000*/ 	.byte	0x04, 0x37
        /*0002*/ 	.short	(.L_9 - .L_8)
.L_8:
        /*0004*/ 	.word	0x0000007c


	//----- nvinfo : EIATTR_KPARAM_INFO
	.align		4
.L_9:
        /*0008*/ 	.byte	0x04, 0x17
        /*000a*/ 	.short	(.L_11 - .L_10)
.L_10:
        /*000c*/ 	.word	0x00000000
        /*0010*/ 	.short	0x0005
        /*0012*/ 	.short	0x0024
        /*0014*/ 	.byte	0x00, 0xf0, 0x11, 0x00


	//----- nvinfo : EIATTR_KPARAM_INFO
	.align		4
.L_11:
        /*0018*/ 	.byte	0x04, 0x17
        /*001a*/ 	.short	(.L_13 - .L_12)
.L_12:
        /*001c*/ 	.word	0x00000000
        /*0020*/ 	.short	0x0004
        /*0022*/ 	.short	0x0020
        /*0024*/ 	.byte	0x00, 0xf0, 0x11, 0x00


	//----- nvinfo : EIATTR_KPARAM_INFO
	.align		4
.L_13:
        /*0028*/ 	.byte	0x04, 0x17
        /*002a*/ 	.short	(.L_15 - .L_14)
.L_14:
        /*002c*/ 	.word	0x00000000
        /*0030*/ 	.short	0x0003
        /*0032*/ 	.short	0x0018
        /*0034*/ 	.byte	0x00, 0xf4, 0x21, 0x00


	//----- nvinfo : EIATTR_KPARAM_INFO
	.align		4
.L_15:
        /*0038*/ 	.byte	0x04, 0x17
        /*003a*/ 	.short	(.L_17 - .L_16)
.L_16:
        /*003c*/ 	.word	0x00000000
        /*0040*/ 	.short	0x0002
        /*0042*/ 	.short	0x0010
        /*0044*/ 	.byte	0x00, 0xf4, 0x21, 0x00


	//----- nvinfo : EIATTR_KPARAM_INFO
	.align		4
.L_17:
        /*0048*/ 	.byte	0x04, 0x17
        /*004a*/ 	.short	(.L_19 - .L_18)
.L_18:
        /*004c*/ 	.word	0x00000000
        /*0050*/ 	.short	0x0001
        /*0052*/ 	.short	0x0008
        /*0054*/ 	.byte	0x00, 0xf4, 0x21, 0x00


	//----- nvinfo : EIATTR_KPARAM_INFO
	.align		4
.L_19:
        /*0058*/ 	.byte	0x04, 0x17
        /*005a*/ 	.short	(.L_21 - .L_20)
.L_20:
        /*005c*/ 	.word	0x00000000
        /*0060*/ 	.short	0x0000
        /*0062*/ 	.short	0x0000
        /*0064*/ 	.byte	0x00, 0xf4, 0x21, 0x00


	//----- nvinfo : EIATTR_SPARSE_MMA_MASK
	.align		4
.L_21:
        /*0068*/ 	.byte	0x03, 0x50
        /*006a*/ 	.short	0x0000


	//----- nvinfo : EIATTR_MAXREG_COUNT
	.align		4
        /*006c*/ 	.byte	0x03, 0x1b
        /*006e*/ 	.short	0x00ff


	//----- nvinfo : EIATTR_EXIT_INSTR_OFFSETS
	.align		4
        /*0070*/ 	.byte	0x04, 0x1c
        /*0072*/ 	.short	(.L_23 - .L_22)


	//   ....[0]....
.L_22:
        /*0074*/ 	.word	0x00001aa0


	//   ....[1]....
        /*0078*/ 	.word	0x00001ac0


	//----- nvinfo : EIATTR_REQNTID
	.align		4
.L_23:
        /*007c*/ 	.byte	0x04, 0x10
        /*007e*/ 	.short	(.L_25 - .L_24)
.L_24:
        /*0080*/ 	.word	0x00000100
        /*0084*/ 	.word	0x00000001
        /*0088*/ 	.word	0x00000001


	//----- nvinfo : EIATTR_CBANK_PARAM_SIZE
	.align		4
.L_25:
        /*008c*/ 	.byte	0x03, 0x19
        /*008e*/ 	.short	0x0028


	//----- nvinfo : EIATTR_PARAM_CBANK
	.align		4
        /*0090*/ 	.byte	0x04, 0x0a
        /*0092*/ 	.short	(.L_27 - .L_26)
	.align		4
.L_26:
        /*0094*/ 	.word	index@(.nv.constant0.triton_poi_fused_convolution_relu_threshold_backward_10)
        /*0098*/ 	.short	0x0210
        /*009a*/ 	.short	0x0028


	//----- nvinfo : EIATTR_SW_WAR
	.align		4
.L_27:
        /*009c*/ 	.byte	0x04, 0x36
        /*009e*/ 	.short	(.L_29 - .L_28)
.L_28:
        /*00a0*/ 	.word	0x00000008
.L_29:


//--------------------- .nv.callgraph             --------------------------
	.section	.nv.callgraph,"",@"SHT_CUDA_CALLGRAPH"
	.align	4
	.sectionentsize	8
	.align		4
        /*0000*/ 	.word	0x00000000
	.align		4
        /*0004*/ 	.word	0xffffffff
	.align		4
        /*0008*/ 	.word	0x00000000
	.align		4
        /*000c*/ 	.word	0xfffffffe
	.align		4
        /*0010*/ 	.word	0x00000000
	.align		4
        /*0014*/ 	.word	0xfffffffd
	.align		4
        /*0018*/ 	.word	0x00000000
	.align		4
        /*001c*/ 	.word	0xfffffffc


//--------------------- .text.triton_poi_fused_convolution_relu_threshold_backward_10 --------------------------
	.section	.text.triton_poi_fused_convolution_relu_threshold_backward_10,"ax",@progbits
	.sectionflags	@"SHF_BARRIERS=1"
	.align	128
        .global         triton_poi_fused_convolution_relu_threshold_backward_10
        .type           triton_poi_fused_convolution_relu_threshold_backward_10,@function
        .size           triton_poi_fused_convolution_relu_threshold_backward_10,(.L_x_1 - triton_poi_fused_convolution_relu_threshold_backward_10)
        .other          triton_poi_fused_convolution_relu_threshold_backward_10,@"STO_CUDA_ENTRY STV_DEFAULT"
triton_poi_fused_convolution_relu_threshold_backward_10:
.text.triton_poi_fused_convolution_relu_threshold_backward_10:
[----:B------:R-:W0:Y:S01]  /*0000*/  LDC R1, c[0x0][0x28] ;  /* 0x00000a00ff017b82 */ /* 0x000e220000000800 */
[----:B------:R-:W1:Y:S07]  /*0010*/  S2R R32, SR_TID.X ;  /* 0x0000000000207919 */ /* 0x000e6e0000002100 */
[----:B------:R-:W2:Y:S01]  /*0020*/  LDC.64 R4, c[0x0][0x210] ;  /* 0x00008400ff047b82 */ /* 0x000ea20000000a00 */
[----:B------:R-:W-:Y:S02]  /*0030*/  CS2R R8, SRZ ;  /* 0x0000000000087805 */ /* 0x000fe4000001ff00 */
[----:B------:R-:W-:Y:S01]  /*0040*/  CS2R R10, SRZ ;  /* 0x00000000000a7805 */ /* 0x000fe2000001ff00 */
[----:B------:R-:W3:Y:S01]  /*0050*/  S2R R45, SR_CTAID.Y ;  /* 0x00000000002d7919 */ /* 0x000ee20000002600 */
[----:B------:R-:W-:Y:S01]  /*0060*/  ULDC.64 UR6, c[0x0][0x208] ;  /* 0x0000820000067ab9 */ /* 0x000fe20000000a00 */
[----:B------:R-:W4:Y:S01]  /*0070*/  S2R R47, SR_CTAID.X ;  /* 0x00000000002f7919 */ /* 0x000f220000002500 */
[----:B-1----:R-:W-:Y:S01]  /*0080*/  IMAD.SHL.U32 R2, R32, 0x10, RZ ;  /* 0x0000001020027824 */ /* 0x002fe200078e00ff */
[----:B------:R-:W-:-:S02]  /*0090*/  SHF.R.U32.HI R30, RZ, 0x4, R32 ;  /* 0x00000004ff1e7819 */ /* 0x000fc40000011620 */
[--C-:B---3--:R-:W-:Y:S02]  /*00a0*/  SHF.R.S32.HI R31, RZ, 0x17, R45.reuse ;  /* 0x00000017ff1f7819 */ /* 0x108fe4000001142d */
[----:B------:R-:W-:Y:S01]  /*00b0*/  LOP3.LUT R0, R2, 0xf0, RZ, 0xc0, !PT ;  /* 0x000000f002007812 */ /* 0x000fe200078ec0ff */
[----:B----4-:R-:W-:Y:S01]  /*00c0*/  IMAD.SHL.U32 R47, R47, 0x10, RZ ;  /* 0x000000102f2f7824 */ /* 0x010fe200078e00ff */
[----:B------:R-:W-:Y:S02]  /*00d0*/  SGXT.U32 R30, R30, 0x4 ;  /* 0x000000041e1e781a */ /* 0x000fe40000000000 */
[----:B------:R-:W-:-:S04]  /*00e0*/  PRMT R3, R0, 0x6540, R45 ;  /* 0x0000654000037816 */ /* 0x000fc8000000002d */
[----:B------:R-:W-:-:S04]  /*00f0*/  SHF.R.S32.HI R0, RZ, 0x1f, R3 ;  /* 0x0000001fff007819 */ /* 0x000fc80000011403 */
[----:B------:R-:W-:Y:S02]  /*0100*/  LEA.HI R6, R0, R3, RZ, 0x9 ;  /* 0x0000000300067211 */ /* 0x000fe400078f48ff */
[----:B------:R-:W-:-:S03]  /*0110*/  LOP3.LUT R0, R47, R30, RZ, 0xfc, !PT ;  /* 0x0000001e2f007212 */ /* 0x000fc600078efcff */
[C---:B------:R-:W-:Y:S01]  /*0120*/  IMAD.SHL.U32 R7, R6.reuse, 0x10, RZ ;  /* 0x0000001006077824 */ /* 0x040fe200078e00ff */
[----:B------:R-:W-:Y:S02]  /*0130*/  LOP3.LUT R6, R6, 0xfffffe00, RZ, 0xc0, !PT ;  /* 0xfffffe0006067812 */ /* 0x000fe400078ec0ff */
[----:B------:R-:W-:Y:S02]  /*0140*/  SGXT R31, R31, 0x1 ;  /* 0x000000011f1f781a */ /* 0x000fe40000000200 */
[----:B------:R-:W-:Y:S02]  /*0150*/  LOP3.LUT R7, R7, 0xffffe000, RZ, 0xc0, !PT ;  /* 0xffffe00007077812 */ /* 0x000fe400078ec0ff */
[C---:B------:R-:W-:Y:S02]  /*0160*/  LOP3.LUT R12, R3.reuse, 0x4, RZ, 0xfc, !PT ;  /* 0x00000004030c7812 */ /* 0x040fe400078efcff */
[C---:B------:R-:W-:Y:S01]  /*0170*/  ISETP.GE.AND P5, PT, R0.reuse, 0x10, PT ;  /* 0x000000100000780c */ /* 0x040fe20003fa6270 */
[----:B------:R-:W-:Y:S01]  /*0180*/  IMAD R17, R0, 0x200, R7 ;  /* 0x0000020000117824 */ /* 0x000fe200078e0207 */
[----:B------:R-:W-:-:S02]  /*0190*/  LOP3.LUT R14, R3, 0x8, RZ, 0xfc, !PT ;  /* 0x00000008030e7812 */ /* 0x000fc400078efcff */
[----:B------:R-:W-:Y:S02]  /*01a0*/  LOP3.LUT R16, R3, 0xc, RZ, 0xfc, !PT ;  /* 0x0000000c03107812 */ /* 0x000fe400078efcff */
[----:B------:R-:W-:Y:S02]  /*01b0*/  IADD3 R0, R17, R3, -R6 ;  /* 0x0000000311007210 */ /* 0x000fe40007ffe806 */
[C---:B------:R-:W-:Y:S02]  /*01c0*/  LEA.HI R3, R31.reuse, R12, RZ, 0x9 ;  /* 0x0000000c1f037211 */ /* 0x040fe400078f48ff */
[----:B------:R-:W-:Y:S01]  /*01d0*/  LEA.HI R13, R31, R14, RZ, 0x9 ;  /* 0x0000000e1f0d7211 */ /* 0x000fe200078f48ff */
[----:B--2---:R-:W-:Y:S01]  /*01e0*/  IMAD.WIDE R6, R0, 0x4, R4 ;  /* 0x0000000400067825 */ /* 0x004fe200078e0204 */
[----:B------:R-:W-:Y:S02]  /*01f0*/  LOP3.LUT R3, R3, 0xfffffe00, RZ, 0xc0, !PT ;  /* 0xfffffe0003037812 */ /* 0x000fe400078ec0ff */
[----:B------:R-:W-:-:S02]  /*0200*/  LEA.HI R15, R31, R16, RZ, 0x9 ;  /* 0x000000101f0f7211 */ /* 0x000fc400078f48ff */
[----:B------:R-:W-:Y:S01]  /*0210*/  LOP3.LUT R13, R13, 0xfffffe00, RZ, 0xc0, !PT ;  /* 0xfffffe000d0d7812 */ /* 0x000fe200078ec0ff */
[----:B------:R1:W2:Y:S01]  /*0220*/  @!P5 LDG.E.EL.128 R8, desc[UR6][R6.64] ;  /* 0x000000060608d981 */ /* 0x0002a2000c2e1d00 */
[----:B------:R-:W-:Y:S02]  /*0230*/  IADD3 R3, R17, R12, -R3 ;  /* 0x0000000c11037210 */ /* 0x000fe40007ffe803 */
[----:B------:R-:W-:Y:S02]  /*0240*/  CS2R R20, SRZ ;  /* 0x0000000000147805 */ /* 0x000fe4000001ff00 */
[----:B------:R-:W-:Y:S02]  /*0250*/  LOP3.LUT R15, R15, 0xfffffe00, RZ, 0xc0, !PT ;  /* 0xfffffe000f0f7812 */ /* 0x000fe400078ec0ff */
[----:B------:R-:W-:Y:S02]  /*0260*/  CS2R R22, SRZ ;  /* 0x0000000000167805 */ /* 0x000fe4000001ff00 */
[----:B------:R-:W-:-:S02]  /*0270*/  IADD3 R13, R17, R14, -R13 ;  /* 0x0000000e110d7210 */ /* 0x000fc40007ffe80d */
[----:B------:R-:W-:Y:S01]  /*0280*/  IADD3 R15, R17, R16, -R15 ;  /* 0x00000010110f7210 */ /* 0x000fe20007ffe80f */
[--C-:B-1----:R-:W-:Y:S01]  /*0290*/  IMAD.WIDE R6, R3, 0x4, R4.reuse ;  /* 0x0000000403067825 */ /* 0x102fe200078e0204 */
[----:B------:R-:W-:Y:S02]  /*02a0*/  CS2R R16, SRZ ;  /* 0x0000000000107805 */ /* 0x000fe4000001ff00 */
[----:B------:R-:W-:Y:S01]  /*02b0*/  CS2R R18, SRZ ;  /* 0x0000000000127805 */ /* 0x000fe2000001ff00 */
[--C-:B------:R-:W-:Y:S01]  /*02c0*/  IMAD.WIDE R24, R13, 0x4, R4.reuse ;  /* 0x000000040d187825 */ /* 0x100fe200078e0204 */
[----:B------:R-:W3:Y:S01]  /*02d0*/  @!P5 LDG.E.EL.128 R20, desc[UR6][R6.64] ;  /* 0x000000060614d981 */ /* 0x000ee2000c2e1d00 */
[----:B------:R-:W-:Y:S02]  /*02e0*/  CS2R R12, SRZ ;  /* 0x00000000000c7805 */ /* 0x000fe4000001ff00 */
[----:B------:R-:W-:Y:S01]  /*02f0*/  IMAD.WIDE R4, R15, 0x4, R4 ;  /* 0x000000040f047825 */ /* 0x000fe200078e0204 */
[----:B------:R-:W-:Y:S01]  /*0300*/  CS2R R14, SRZ ;  /* 0x00000000000e7805 */ /* 0x000fe2000001ff00 */
[----:B------:R-:W4:Y:S05]  /*0310*/  @!P5 LDG.E.EL.128 R16, desc[UR6][R24.64] ;  /* 0x000000061810d981 */ /* 0x000f2a000c2e1d00 */
[----:B------:R1:W5:Y:S01]  /*0320*/  @!P5 LDG.E.EL.128 R12, desc[UR6][R4.64] ;  /* 0x00000006040cd981 */ /* 0x000362000c2e1d00 */
[----:B------:R-:W1:Y:S01]  /*0330*/  S2UR UR5, SR_CgaCtaId ;  /* 0x00000000000579c3 */ /* 0x000e620000008800 */
[----:B------:R-:W-:Y:S01]  /*0340*/  IMAD.SHL.U32 R3, R32, 0x100, RZ ;  /* 0x0000010020037824 */ /* 0x000fe200078e00ff */
[----:B------:R-:W-:-:S04]  /*0350*/  UMOV UR4, 0x400 ;  /* 0x0000040000047882 */ /* 0x000fc80000000000 */
[----:B------:R-:W-:-:S04]  /*0360*/  LOP3.LUT R3, R3, 0xf00, RZ, 0xc0, !PT ;  /* 0x00000f0003037812 */ /* 0x000fc800078ec0ff */
[C---:B------:R-:W-:Y:S02]  /*0370*/  LOP3.LUT R55, R3.reuse, 0x10, RZ, 0xfc, !PT ;  /* 0x0000001003377812 */ /* 0x040fe400078efcff */
[C---:B------:R-:W-:Y:S02]  /*0380*/  LOP3.LUT R27, R3.reuse, 0x20, RZ, 0xfc, !PT ;  /* 0x00000020031b7812 */ /* 0x040fe400078efcff */
[C---:B------:R-:W-:Y:S02]  /*0390*/  LOP3.LUT R53, R3.reuse, 0x30, RZ, 0xfc, !PT ;  /* 0x0000003003357812 */ /* 0x040fe400078efcff */
[C---:B------:R-:W-:Y:S02]  /*03a0*/  LOP3.LUT R30, R3.reuse, R30, RZ, 0xfc, !PT ;  /* 0x0000001e031e7212 */ /* 0x040fe400078efcff */
[C---:B01----:R-:W-:Y:S01]  /*03b0*/  LOP3.LUT R4, R3.reuse, 0x40, RZ, 0xfc, !PT ;  /* 0x0000004003047812 */ /* 0x043fe200078efcff */
[----:B------:R-:W-:Y:S01]  /*03c0*/  UPRMT UR4, UR5, 0x654, UR4 ;  /* 0x0000065405047896 */ /* 0x000fe20008000004 */
[----:B------:R-:W-:-:S02]  /*03d0*/  LOP3.LUT R51, R3, 0x50, RZ, 0xfc, !PT ;  /* 0x0000005003337812 */ /* 0x000fc400078efcff */
[----:B------:R-:W-:-:S03]  /*03e0*/  LOP3.LUT R25, R3, 0x60, RZ, 0xfc, !PT ;  /* 0x0000006003197812 */ /* 0x000fc600078efcff */
[----:B------:R-:W-:Y:S02]  /*03f0*/  LEA.HI R29, R3, UR4, RZ, 0x1e ;  /* 0x00000004031d7c11 */ /* 0x000fe4000f8ff0ff */
[----:B------:R-:W-:Y:S02]  /*0400*/  LEA.HI R55, R55, UR4, RZ, 0x1e ;  /* 0x0000000437377c11 */ /* 0x000fe4000f8ff0ff */
[----:B------:R-:W-:Y:S02]  /*0410*/  LEA.HI R27, R27, UR4, RZ, 0x1e ;  /* 0x000000041b1b7c11 */ /* 0x000fe4000f8ff0ff */
[C---:B------:R-:W-:Y:S02]  /*0420*/  LOP3.LUT R49, R3.reuse, 0x70, RZ, 0xfc, !PT ;  /* 0x0000007003317812 */ /* 0x040fe400078efcff */
[C---:B------:R-:W-:Y:S02]  /*0430*/  LOP3.LUT R7, R3.reuse, 0x80, RZ, 0xfc, !PT ;  /* 0x0000008003077812 */ /* 0x040fe400078efcff */
[----:B------:R-:W-:-:S02]  /*0440*/  LOP3.LUT R43, R3, 0x90, RZ, 0xfc, !PT ;  /* 0x00000090032b7812 */ /* 0x000fc400078efcff */
[C---:B------:R-:W-:Y:S02]  /*0450*/  LOP3.LUT R5, R3.reuse, 0xa0, RZ, 0xfc, !PT ;  /* 0x000000a003057812 */ /* 0x040fe400078efcff */
[C---:B------:R-:W-:Y:S02]  /*0460*/  LOP3.LUT R41, R3.reuse, 0xb0, RZ, 0xfc, !PT ;  /* 0x000000b003297812 */ /* 0x040fe400078efcff */
[C---:B------:R-:W-:Y:S02]  /*0470*/  LOP3.LUT R39, R3.reuse, 0xc0, RZ, 0xfc, !PT ;  /* 0x000000c003277812 */ /* 0x040fe400078efcff */
[C---:B------:R-:W-:Y:S02]  /*0480*/  LOP3.LUT R33, R3.reuse, 0xd0, RZ, 0xfc, !PT ;  /* 0x000000d003217812 */ /* 0x040fe400078efcff */
[C---:B------:R-:W-:Y:S02]  /*0490*/  LOP3.LUT R35, R3.reuse, 0xe0, RZ, 0xfc, !PT ;  /* 0x000000e003237812 */ /* 0x040fe400078efcff */
[----:B------:R-:W-:-:S02]  /*04a0*/  LOP3.LUT R37, R3, 0xf0, RZ, 0xfc, !PT ;  /* 0x000000f003257812 */ /* 0x000fc400078efcff */
[----:B------:R-:W-:Y:S01]  /*04b0*/  LEA.HI R53, R53, UR4, RZ, 0x1e ;  /* 0x0000000435357c11 */ /* 0x000fe2000f8ff0ff */
[----:B------:R-:W-:Y:S01]  /*04c0*/  IMAD R29, R30, 0x4, R29 ;  /* 0x000000041e1d7824 */ /* 0x000fe200078e021d */
[----:B------:R-:W-:Y:S01]  /*04d0*/  LEA.HI R3, R4, UR4, RZ, 0x1e ;  /* 0x0000000404037c11 */ /* 0x000fe2000f8ff0ff */
[C---:B------:R-:W-:Y:S01]  /*04e0*/  IMAD R34, R30.reuse, 0x4, R55 ;  /* 0x000000041e227824 */ /* 0x040fe200078e0237 */
        /* <DEDUP_REMOVED lines=19> */
[----:B------:R-:W-:Y:S01]  /*0620*/  IMAD R4, R30, 0x4, R41 ;  /* 0x000000041e047824 */ /* 0x000fe200078e0229 */
[----:B------:R-:W-:Y:S01]  /*0630*/  LEA.HI R37, R37, UR4, RZ, 0x1e ;  /* 0x0000000425257c11 */ /* 0x000fe2000f8ff0ff */
[----:B------:R-:W-:-:S02]  /*0640*/  IMAD.SHL.U32 R46, R32, 0x4, RZ ;  /* 0x00000004202e7824 */ /* 0x000fc400078e00ff */
[C---:B------:R-:W-:Y:S02]  /*0650*/  IMAD R39, R30.reuse, 0x4, R39 ;  /* 0x000000041e277824 */ /* 0x040fe400078e0227 */
[C---:B------:R-:W-:Y:S02]  /*0660*/  IMAD R44, R30.reuse, 0x4, R33 ;  /* 0x000000041e2c7824 */ /* 0x040fe400078e0221 */
[----:B------:R-:W-:Y:S01]  /*0670*/  IMAD R35, R30, 0x4, R35 ;  /* 0x000000041e237824 */ /* 0x000fe200078e0223 */
[----:B------:R-:W-:Y:S01]  /*0680*/  LOP3.LUT R38, R46, 0x3fc, RZ, 0xc0, !PT ;  /* 0x000003fc2e267812 */ /* 0x000fe200078ec0ff */
[----:B------:R-:W-:-:S03]  /*0690*/  IMAD R48, R30, 0x4, R37 ;  /* 0x000000041e307824 */ /* 0x000fc600078e0225 */
[C---:B------:R-:W-:Y:S02]  /*06a0*/  LOP3.LUT R30, R38.reuse, 0x400, RZ, 0xfc, !PT ;  /* 0x00000400261e7812 */ /* 0x040fe400078efcff */
[C---:B------:R-:W-:Y:S02]  /*06b0*/  LOP3.LUT R33, R38.reuse, 0x800, RZ, 0xfc, !PT ;  /* 0x0000080026217812 */ /* 0x040fe400078efcff */
[----:B------:R-:W-:Y:S02]  /*06c0*/  SHF.R.U32.HI R30, RZ, 0x2, R30 ;  /* 0x00000002ff1e7819 */ /* 0x000fe4000001161e */
[----:B------:R-:W-:Y:S02]  /*06d0*/  LOP3.LUT R37, R38, 0xc00, RZ, 0xfc, !PT ;  /* 0x00000c0026257812 */ /* 0x000fe400078efcff */
[----:B------:R-:W-:Y:S02]  /*06e0*/  SHF.R.U32.HI R36, RZ, 0x2, R33 ;  /* 0x00000002ff247819 */ /* 0x000fe40000011621 */
[----:B------:R-:W-:-:S02]  /*06f0*/  SHF.R.U32.HI R37, RZ, 0x2, R37 ;  /* 0x00000002ff257819 */ /* 0x000fc40000011625 */
[----:B------:R-:W-:Y:S02]  /*0700*/  LOP3.LUT R33, R30, 0x1fc, RZ, 0xc0, !PT ;  /* 0x000001fc1e217812 */ /* 0x000fe400078ec0ff */
[----:B------:R-:W-:Y:S02]  /*0710*/  LOP3.LUT R30, R32, 0xfc, RZ, 0xc0, !PT ;  /* 0x000000fc201e7812 */ /* 0x000fe400078ec0ff */
[----:B------:R-:W-:Y:S02]  /*0720*/  LOP3.LUT R36, R36, 0x2fc, RZ, 0xc0, !PT ;  /* 0x000002fc24247812 */ /* 0x000fe400078ec0ff */
[----:B------:R-:W-:Y:S01]  /*0730*/  LOP3.LUT R40, R37, 0x3fc, RZ, 0xc0, !PT ;  /* 0x000003fc25287812 */ /* 0x000fe200078ec0ff */
[----:B------:R-:W-:Y:S02]  /*0740*/  VIADD R33, R33, UR4 ;  /* 0x0000000421217c36 */ /* 0x000fe40008000000 */
[----:B------:R-:W-:Y:S02]  /*0750*/  VIADD R37, R36, UR4 ;  /* 0x0000000424257c36 */ /* 0x000fe40008000000 */
[----:B------:R-:W-:Y:S01]  /*0760*/  VIADD R41, R40, UR4 ;  /* 0x0000000428297c36 */ /* 0x000fe20008000000 */
[----:B------:R-:W-:Y:S01]  /*0770*/  LOP3.LUT R2, R2, 0xff0, RZ, 0xc0, !PT ;  /* 0x00000ff002027812 */ /* 0x000fe200078ec0ff */
[----:B------:R-:W-:-:S02]  /*0780*/  IMAD R33, R38, 0x4, R33 ;  /* 0x0000000426217824 */ /* 0x000fc400078e0221 */
[----:B------:R-:W-:Y:S01]  /*0790*/  IMAD R42, R38, 0x4, R37 ;  /* 0x00000004262a7824 */ /* 0x000fe200078e0225 */
[----:B--2---:R0:W-:Y:S04]  /*07a0*/  STS [R29], R8 ;  /* 0x000000081d007388 */ /* 0x0041e80000000800 */
[----:B------:R1:W-:Y:S04]  /*07b0*/  STS [R34+0x40], R9 ;  /* 0x0000400922007388 */ /* 0x0003e80000000800 */
[----:B------:R-:W-:Y:S04]  /*07c0*/  STS [R27+0x80], R10 ;  /* 0x0000800a1b007388 */ /* 0x000fe80000000800 */
[----:B------:R-:W-:Y:S04]  /*07d0*/  STS [R28+0xc0], R11 ;  /* 0x0000c00b1c007388 */ /* 0x000fe80000000800 */
[----:B---3--:R-:W-:Y:S04]  /*07e0*/  STS [R3+0x100], R20 ;  /* 0x0001001403007388 */ /* 0x008fe80000000800 */
[----:B------:R-:W-:Y:S04]  /*07f0*/  STS [R26+0x140], R21 ;  /* 0x000140151a007388 */ /* 0x000fe80000000800 */
[----:B------:R-:W-:Y:S04]  /*0800*/  STS [R25+0x180], R22 ;  /* 0x0001801619007388 */ /* 0x000fe80000000800 */
[----:B------:R-:W-:Y:S04]  /*0810*/  STS [R24+0x1c0], R23 ;  /* 0x0001c01718007388 */ /* 0x000fe80000000800 */
[----:B----4-:R-:W-:Y:S04]  /*0820*/  STS [R7+0x200], R16 ;  /* 0x0002001007007388 */ /* 0x010fe80000000800 */
[----:B------:R-:W-:Y:S04]  /*0830*/  STS [R6+0x240], R17 ;  /* 0x0002401106007388 */ /* 0x000fe80000000800 */
[----:B------:R-:W-:Y:S04]  /*0840*/  STS [R5+0x280], R18 ;  /* 0x0002801205007388 */ /* 0x000fe80000000800 */
[----:B------:R-:W-:Y:S04]  /*0850*/  STS [R4+0x2c0], R19 ;  /* 0x0002c01304007388 */ /* 0x000fe80000000800 */
[----:B-----5:R-:W-:Y:S04]  /*0860*/  STS [R39+0x300], R12 ;  /* 0x0003000c27007388 */ /* 0x020fe80000000800 */
[----:B------:R-:W-:Y:S04]  /*0870*/  STS [R44+0x340], R13 ;  /* 0x0003400d2c007388 */ /* 0x000fe80000000800 */
[----:B------:R-:W-:Y:S04]  /*0880*/  STS [R35+0x380], R14 ;  /* 0x0003800e23007388 */ /* 0x000fe80000000800 */
[----:B------:R-:W-:Y:S01]  /*0890*/  STS [R48+0x3c0], R15 ;  /* 0x0003c00f30007388 */ /* 0x000fe20000000800 */
[----:B------:R-:W-:Y:S01]  /*08a0*/  BAR.SYNC.DEFER_BLOCKING 0x0 ;  /* 0x0000000000007b1d */ /* 0x000fe20000010000 */
[----:B0-----:R-:W-:-:S04]  /*08b0*/  VIADD R29, R30, UR4 ;  /* 0x000000041e1d7c36 */ /* 0x001fc80008000000 */
[----:B------:R-:W-:Y:S01]  /*08c0*/  IMAD R36, R38, 0x4, R29 ;  /* 0x0000000426247824 */ /* 0x000fe200078e021d */
[----:B------:R-:W-:Y:S01]  /*08d0*/  LOP3.LUT R29, R32, 0xf0, RZ, 0xc0, !PT ;  /* 0x000000f0201d7812 */ /* 0x000fe200078ec0ff */
[----:B------:R-:W-:Y:S02]  /*08e0*/  IMAD R38, R38, 0x4, R41 ;  /* 0x0000000426267824 */ /* 0x000fe400078e0229 */
[----:B------:R-:W0:Y:S02]  /*08f0*/  LDC.64 R40, c[0x0][0x218] ;  /* 0x00008600ff287b82 */ /* 0x000e240000000a00 */
[----:B------:R-:W-:Y:S02]  /*0900*/  IMAD.IADD R2, R2, 0x1, R29 ;  /* 0x0000000102027824 */ /* 0x000fe400078e021d */
[----:B------:R-:W-:Y:S04]  /*0910*/  LDS R29, [R33+0x1000] ;  /* 0x00100000211d7984 */ /* 0x000fe80000000800 */
[----:B------:R-:W-:Y:S04]  /*0920*/  LDS R28, [R33+0x1004] ;  /* 0x00100400211c7984 */ /* 0x000fe80000000800 */
[----:B------:R-:W-:Y:S04]  /*0930*/  LDS R30, [R33+0x1008] ;  /* 0x00100800211e7984 */ /* 0x000fe80000000800 */
[----:B------:R-:W-:Y:S04]  /*0940*/  LDS R27, [R33+0x100c] ;  /* 0x00100c00211b7984 */ /* 0x000fe80000000800 */
[----:B------:R-:W-:Y:S04]  /*0950*/  LDS R24, [R42+0x2000] ;  /* 0x002000002a187984 */ /* 0x000fe80000000800 */
[----:B------:R-:W-:Y:S04]  /*0960*/  LDS R25, [R42+0x2004] ;  /* 0x002004002a197984 */ /* 0x000fe80000000800 */
[----:B------:R-:W-:Y:S04]  /*0970*/  LDS R26, [R42+0x2008] ;  /* 0x002008002a1a7984 */ /* 0x000fe80000000800 */
[----:B------:R2:W-:Y:S04]  /*0980*/  LDS R7, [R42+0x200c] ;  /* 0x00200c002a077984 */ /* 0x0005e80000000800 */
[----:B------:R-:W-:Y:S04]  /*0990*/  LDS R4, [R38+0x3000] ;  /* 0x0030000026047984 */ /* 0x000fe80000000800 */
[----:B------:R-:W-:Y:S04]  /*09a0*/  LDS R6, [R38+0x3004] ;  /* 0x0030040026067984 */ /* 0x000fe80000000800 */
[----:B------:R-:W-:Y:S04]  /*09b0*/  LDS R5, [R38+0x3008] ;  /* 0x0030080026057984 */ /* 0x000fe80000000800 */
[----:B------:R-:W-:Y:S04]  /*09c0*/  LDS R3, [R38+0x300c] ;  /* 0x00300c0026037984 */ /* 0x000fe80000000800 */
[----:B------:R-:W-:Y:S04]  /*09d0*/  LDS R39, [R36+0xc] ;  /* 0x00000c0024277984 */ /* 0x000fe80000000800 */
[----:B------:R-:W-:Y:S04]  /*09e0*/  LDS R37, [R36+0x8] ;  /* 0x0000080024257984 */ /* 0x000fe80000000800 */
[----:B------:R-:W-:Y:S04]  /*09f0*/  LDS R35, [R36+0x4] ;  /* 0x0000040024237984 */ /* 0x000fe80000000800 */
[----:B------:R-:W-:Y:S01]  /*0a00*/  LDS R33, [R36] ;  /* 0x0000000024217984 */ /* 0x000fe20000000800 */
[----:B-1----:R-:W-:Y:S01]  /*0a10*/  LEA R34, R2, UR4, 0x2 ;  /* 0x0000000402227c11 */ /* 0x002fe2000f8e10ff */
[----:B------:R-:W-:Y:S01]  /*0a20*/  BAR.SYNC.DEFER_BLOCKING 0x0 ;  /* 0x0000000000007b1d */ /* 0x000fe20000010000 */
[----:B--2---:R-:W-:-:S04]  /*0a30*/  PRMT R42, R32, 0x6540, R45 ;  /* 0x00006540202a7816 */ /* 0x004fc8000000002d */
[----:B------:R-:W-:-:S04]  /*0a40*/  LEA.HI R31, R31, R42, RZ, 0x9 ;  /* 0x0000002a1f1f7211 */ /* 0x000fc800078f48ff */
[----:B------:R-:W-:Y:S01]  /*0a50*/  LOP3.LUT R31, R31, 0xfffffe00, RZ, 0xc0, !PT ;  /* 0xfffffe001f1f7812 */ /* 0x000fe200078ec0ff */
[----:B------:R1:W-:Y:S04]  /*0a60*/  STS.128 [R34], R8 ;  /* 0x0000000822007388 */ /* 0x0003e80000000c00 */
[----:B------:R2:W-:Y:S04]  /*0a70*/  STS.128 [R34+0x10], R20 ;  /* 0x0000101422007388 */ /* 0x0005e80000000c00 */
[----:B------:R-:W-:Y:S04]  /*0a80*/  STS.128 [R34+0x20], R16 ;  /* 0x0000201022007388 */ /* 0x000fe80000000c00 */
[----:B------:R3:W-:Y:S01]  /*0a90*/  STS.128 [R34+0x30], R12 ;  /* 0x0000300c22007388 */ /* 0x0007e20000000c00 */
[----:B------:R-:W-:-:S04]  /*0aa0*/  IMAD.IADD R31, R42, 0x1, -R31 ;  /* 0x000000012a1f7824 */ /* 0x000fc800078e0a1f */
[----:B0-----:R-:W-:Y:S01]  /*0ab0*/  IMAD.WIDE R40, R31, 0x4, R40 ;  /* 0x000000041f287825 */ /* 0x001fe200078e0228 */
[----:B------:R-:W-:Y:S06]  /*0ac0*/  BAR.SYNC.DEFER_BLOCKING 0x0 ;  /* 0x0000000000007b1d */ /* 0x000fec0000010000 */
[----:B------:R0:W4:Y:S01]  /*0ad0*/  LDG.E.EL R31, desc[UR6][R40.64] ;  /* 0x00000006281f7981 */ /* 0x000122000c2e1900 */
[----:B-1----:R-:W-:-:S04]  /*0ae0*/  LOP3.LUT R8, R32, 0xff, RZ, 0xc0, !PT ;  /* 0x000000ff20087812 */ /* 0x002fc800078ec0ff */
[----:B------:R-:W-:Y:S02]  /*0af0*/  LEA R11, R8, UR4, 0x2 ;  /* 0x00000004080b7c11 */ /* 0x000fe4000f8e10ff */
[----:B------:R-:W-:-:S03]  /*0b00*/  SHF.R.U32.HI R52, RZ, 0x2, R32 ;  /* 0x00000002ff347819 */ /* 0x000fc60000011620 */
[----:B------:R-:W-:Y:S04]  /*0b10*/  LDS R50, [R11] ;  /* 0x000000000b327984 */ /* 0x000fe80000000800 */
[----:B------:R-:W-:Y:S04]  /*0b20*/  LDS R23, [R11+0x440] ;  /* 0x000440000b177984 */ /* 0x000fe80000000800 */
[----:B------:R-:W-:Y:S04]  /*0b30*/  LDS R48, [R11+0x880] ;  /* 0x000880000b307984 */ /* 0x000fe80000000800 */
[----:B------:R-:W-:Y:S04]  /*0b40*/  LDS R43, [R11+0xcc0] ;  /* 0x000cc0000b2b7984 */ /* 0x000fe80000000800 */
[----:B------:R-:W-:Y:S04]  /*0b50*/  LDS R16, [R11+0x1100] ;  /* 0x001100000b107984 */ /* 0x000fe80000000800 */
[----:B------:R-:W-:Y:S04]  /*0b60*/  LDS R18, [R11+0x1540] ;  /* 0x001540000b127984 */ /* 0x000fe80000000800 */
[----:B------:R-:W-:Y:S04]  /*0b70*/  LDS R20, [R11+0x1980] ;  /* 0x001980000b147984 */ /* 0x000fe80000000800 */
[----:B0-----:R-:W-:Y:S04]  /*0b80*/  LDS R41, [R11+0x1dc0] ;  /* 0x001dc0000b297984 */ /* 0x001fe80000000800 */
[----:B------:R-:W-:Y:S04]  /*0b90*/  LDS R22, [R11+0x2200] ;  /* 0x002200000b167984 */ /* 0x000fe80000000800 */
[----:B------:R-:W-:Y:S04]  /*0ba0*/  LDS R32, [R11+0x2640] ;  /* 0x002640000b207984 */ /* 0x000fe80000000800 */
[----:B------:R-:W-:Y:S04]  /*0bb0*/  LDS R34, [R11+0x2a80] ;  /* 0x002a80000b227984 */ /* 0x000fe80000000800 */
[----:B------:R-:W-:Y:S04]  /*0bc0*/  LDS R36, [R11+0x2ec0] ;  /* 0x002ec0000b247984 */ /* 0x000fe80000000800 */
[----:B------:R-:W-:Y:S04]  /*0bd0*/  LDS R38, [R11+0x3300] ;  /* 0x003300000b267984 */ /* 0x000fe80000000800 */
[----:B------:R-:W-:Y:S04]  /*0be0*/  LDS R40, [R11+0x3740] ;  /* 0x003740000b287984 */ /* 0x000fe80000000800 */
[----:B------:R-:W-:Y:S04]  /*0bf0*/  LDS R42, [R11+0x3b80] ;  /* 0x003b80000b2a7984 */ /* 0x000fe80000000800 */
[----:B------:R-:W-:Y:S01]  /*0c00*/  LDS R44, [R11+0x3fc0] ;  /* 0x003fc0000b2c7984 */ /* 0x000fe20000000800 */
[----:B------:R-:W-:Y:S01]  /*0c10*/  IMAD R54, R8, 0x4, R11 ;  /* 0x0000000408367824 */ /* 0x000fe200078e020b */
[----:B------:R-:W-:Y:S01]  /*0c20*/  BAR.SYNC.DEFER_BLOCKING 0x0 ;  /* 0x0000000000007b1d */ /* 0x000fe20000010000 */
[----:B------:R-:W-:-:S04]  /*0c30*/  SGXT.U32 R52, R52, 0x6 ;  /* 0x000000063434781a */ /* 0x000fc80000000000 */
[----:B------:R-:W-:Y:S01]  /*0c40*/  LEA R8, R52, UR4, 0x3 ;  /* 0x0000000434087c11 */ /* 0x000fe2000f8e18ff */
[----:B------:R-:W-:Y:S01]  /*0c50*/  IMAD.SHL.U32 R9, R45, 0x100, RZ ;  /* 0x000001002d097824 */ /* 0x000fe200078e00ff */
[----:B--2---:R-:W-:-:S04]  /*0c60*/  LOP3.LUT R21, R47, 0xc, R46, 0xf8, !PT ;  /* 0x0000000c2f157812 */ /* 0x004fc800078ef82e */
[----:B---3--:R-:W-:-:S05]  /*0c70*/  LOP3.LUT R14, R9, 0x80, R52, 0xfe, !PT ;  /* 0x00000080090e7812 */ /* 0x008fca00078efe34 */
[----:B------:R-:W-:Y:S01]  /*0c80*/  IMAD R19, R14, 0x10, R21 ;  /* 0x000000100e137824 */ /* 0x000fe200078e0215 */
[----:B------:R-:W-:-:S04]  /*0c90*/  LOP3.LUT R14, R52, 0x40, RZ, 0xfc, !PT ;  /* 0x00000040340e7812 */ /* 0x000fc800078efcff */
[----:B------:R-:W-:Y:S02]  /*0ca0*/  LEA R14, R14, UR4, 0x3 ;  /* 0x000000040e0e7c11 */ /* 0x000fe4000f8e18ff */
[C---:B------:R-:W-:Y:S02]  /*0cb0*/  LOP3.LUT R15, R52.reuse, 0x80, RZ, 0xfc, !PT ;  /* 0x00000080340f7812 */ /* 0x040fe400078efcff */
[----:B------:R-:W-:Y:S02]  /*0cc0*/  PRMT R10, R52, 0x6540, R45 ;  /* 0x00006540340a7816 */ /* 0x000fe4000000002d */
[----:B------:R-:W-:Y:S02]  /*0cd0*/  LEA R15, R15, UR4, 0x3 ;  /* 0x000000040f0f7c11 */ /* 0x000fe4000f8e18ff */
[----:B------:R-:W-:Y:S02]  /*0ce0*/  LOP3.LUT R12, R9, 0x40, R52, 0xfe, !PT ;  /* 0x00000040090c7812 */ /* 0x000fe400078efe34 */
[----:B------:R-:W-:Y:S01]  /*0cf0*/  LOP3.LUT R46, R9, 0xc0, R52, 0xfe, !PT ;  /* 0x000000c0092e7812 */ /* 0x000fe200078efe34 */
[--C-:B------:R-:W-:Y:S01]  /*0d00*/  IMAD R13, R10, 0x10, R21.reuse ;  /* 0x000000100a0d7824 */ /* 0x100fe200078e0215 */
[----:B------:R-:W-:Y:S01]  /*0d10*/  ISETP.GE.AND P6, PT, R21, 0x10, PT ;  /* 0x000000101500780c */ /* 0x000fe20003fc6270 */
[--C-:B------:R-:W-:Y:S01]  /*0d20*/  IMAD R17, R12, 0x10, R21.reuse ;  /* 0x000000100c117824 */ /* 0x100fe200078e0215 */
[----:B------:R-:W-:Y:S01]  /*0d30*/  LOP3.LUT R52, R52, 0xc0, RZ, 0xfc, !PT ;  /* 0x000000c034347812 */ /* 0x000fe200078efcff */
[----:B------:R-:W-:-:S02]  /*0d40*/  IMAD R21, R46, 0x10, R21 ;  /* 0x000000102e157824 */ /* 0x000fc400078e0215 */
[----:B------:R-:W0:Y:S02]  /*0d50*/  LDC.64 R46, c[0x0][0x220] ;  /* 0x00008800ff2e7b82 */ /* 0x000e240000000a00 */
[----:B0-----:R-:W-:Y:S01]  /*0d60*/  IMAD.WIDE R12, R13, 0x4, R46 ;  /* 0x000000040d0c7825 */ /* 0x001fe200078e022e */
[----:B----4-:R-:W-:Y:S05]  /*0d70*/  STS [R54], R31 ;  /* 0x0000001f36007388 */ /* 0x010fea0000000800 */
[----:B------:R-:W-:Y:S06]  /*0d80*/  BAR.SYNC.DEFER_BLOCKING 0x0 ;  /* 0x0000000000007b1d */ /* 0x000fec0000010000 */
[----:B------:R-:W0:Y:S04]  /*0d90*/  LDS R8, [R8] ;  /* 0x0000000008087984 */ /* 0x000e280000000800 */
[----:B------:R-:W1:Y:S04]  /*0da0*/  LDS R14, [R14] ;  /* 0x000000000e0e7984 */ /* 0x000e680000000800 */
[----:B------:R-:W2:Y:S01]  /*0db0*/  LDS R15, [R15] ;  /* 0x000000000f0f7984 */ /* 0x000ea20000000800 */
[CC--:B0-----:R-:W-:Y:S01]  /*0dc0*/  FSETP.GEU.AND P3, PT, R33.reuse, -R8.reuse, PT ;  /* 0x800000082100720b */ /* 0x0c1fe20003f6e000 */
[--C-:B------:R-:W-:Y:S01]  /*0dd0*/  FADD R33, R33, R8.reuse ;  /* 0x0000000821217221 */ /* 0x100fe20000000000 */
[CC--:B------:R-:W-:Y:S01]  /*0de0*/  FSETP.GEU.AND P1, PT, R37.reuse, -R8.reuse, PT ;  /* 0x800000082500720b */ /* 0x0c0fe20003f2e000 */
[--C-:B------:R-:W-:Y:S01]  /*0df0*/  FADD R10, R37, R8.reuse ;  /* 0x00000008250a7221 */ /* 0x100fe20000000000 */
[CC--:B------:R-:W-:Y:S01]  /*0e00*/  FSETP.GEU.AND P2, PT, R35.reuse, -R8.reuse, PT ;  /* 0x800000082300720b */ /* 0x0c0fe20003f4e000 */
[--C-:B------:R-:W-:Y:S01]  /*0e10*/  FADD R9, R35, R8.reuse ;  /* 0x0000000823097221 */ /* 0x100fe20000000000 */
[C---:B------:R-:W-:Y:S01]  /*0e20*/  FSETP.GEU.AND P0, PT, R39.reuse, -R8, PT ;  /* 0x800000082700720b */ /* 0x040fe20003f0e000 */
[----:B------:R-:W-:Y:S01]  /*0e30*/  FADD R11, R39, R8 ;  /* 0x00000008270b7221 */ /* 0x000fe20000000000 */
[----:B------:R-:W-:-:S02]  /*0e40*/  SEL R8, R33, RZ, P3 ;  /* 0x000000ff21087207 */ /* 0x000fc40001800000 */
[----:B------:R-:W-:-:S06]  /*0e50*/  LEA R33, R52, UR4, 0x3 ;  /* 0x0000000434217c11 */ /* 0x000fcc000f8e18ff */
[----:B------:R-:W0:Y:S01]  /*0e60*/  LDS R33, [R33] ;  /* 0x0000000021217984 */ /* 0x000e220000000800 */
[----:B------:R-:W-:Y:S02]  /*0e70*/  SEL R10, R10, RZ, P1 ;  /* 0x000000ff0a0a7207 */ /* 0x000fe40000800000 */
[----:B------:R-:W-:Y:S02]  /*0e80*/  SEL R9, R9, RZ, P2 ;  /* 0x000000ff09097207 */ /* 0x000fe40001000000 */
[----:B------:R-:W-:Y:S02]  /*0e90*/  SEL R11, R11, RZ, P0 ;  /* 0x000000ff0b0b7207 */ /* 0x000fe40000000000 */
[----:B-1----:R-:W-:-:S03]  /*0ea0*/  FSETP.GEU.AND P4, PT, R30, -R14, PT ;  /* 0x8000000e1e00720b */ /* 0x002fc60003f8e000 */
[----:B------:R1:W-:Y:S01]  /*0eb0*/  @!P6 STG.E.128 desc[UR6][R12.64], R8 ;  /* 0x000000080c00e986 */ /* 0x0003e2000c101d06 */
[-C--:B------:R-:W-:Y:S02]  /*0ec0*/  FSETP.GEU.AND P3, PT, R28, -R14.reuse, PT ;  /* 0x8000000e1c00720b */ /* 0x080fe40003f6e000 */
[----:B------:R-:W-:Y:S01]  /*0ed0*/  FSETP.GEU.AND P0, PT, R29, -R14, PT ;  /* 0x8000000e1d00720b */ /* 0x000fe20003f0e000 */
[----:B-1----:R-:W-:Y:S01]  /*0ee0*/  FADD R8, R48, R31 ;  /* 0x0000001f30087221 */ /* 0x002fe20000000000 */
[--C-:B------:R-:W-:Y:S01]  /*0ef0*/  FADD R10, R30, R14.reuse ;  /* 0x0000000e1e0a7221 */ /* 0x100fe20000000000 */
[--C-:B------:R-:W-:Y:S01]  /*0f00*/  FADD R9, R28, R14.reuse ;  /* 0x0000000e1c097221 */ /* 0x100fe20000000000 */
[--C-:B------:R-:W-:Y:S02]  /*0f10*/  FADD R11, R27, R14.reuse ;  /* 0x0000000e1b0b7221 */ /* 0x100fe40000000000 */
[----:B------:R-:W-:Y:S01]  /*0f20*/  FSETP.GTU.AND P2, PT, R8, RZ, PT ;  /* 0x000000ff0800720b */ /* 0x000fe20003f4c000 */
[----:B------:R-:W-:Y:S01]  /*0f30*/  FADD R8, R29, R14 ;  /* 0x0000000e1d087221 */ /* 0x000fe20000000000 */
[----:B------:R-:W-:-:S02]  /*0f40*/  SEL R10, R10, RZ, P4 ;  /* 0x000000ff0a0a7207 */ /* 0x000fc40002000000 */
[----:B------:R-:W-:Y:S01]  /*0f50*/  FSETP.GEU.AND P4, PT, R27, -R14, PT ;  /* 0x8000000e1b00720b */ /* 0x000fe20003f8e000 */
[C-C-:B--2---:R-:W-:Y:S01]  /*0f60*/  FADD R14, R26.reuse, R15.reuse ;  /* 0x0000000f1a0e7221 */ /* 0x144fe20000000000 */
[----:B------:R-:W-:Y:S02]  /*0f70*/  SEL R9, R9, RZ, P3 ;  /* 0x000000ff09097207 */ /* 0x000fe40001800000 */
[----:B------:R-:W-:Y:S01]  /*0f80*/  FSETP.GEU.AND P3, PT, R26, -R15, PT ;  /* 0x8000000f1a00720b */ /* 0x000fe20003f6e000 */
[--C-:B------:R-:W-:Y:S01]  /*0f90*/  FADD R13, R25, R15.reuse ;  /* 0x0000000f190d7221 */ /* 0x100fe20000000000 */
[----:B------:R-:W-:Y:S01]  /*0fa0*/  SEL R8, R8, RZ, P0 ;  /* 0x000000ff08087207 */ /* 0x000fe20000000000 */
[----:B------:R-:W-:Y:S01]  /*0fb0*/  FADD R12, R24, R15 ;  /* 0x0000000f180c7221 */ /* 0x000fe20000000000 */
[----:B------:R-:W-:Y:S02]  /*0fc0*/  SEL R11, R11, RZ, P4 ;  /* 0x000000ff0b0b7207 */ /* 0x000fe40002000000 */
[----:B------:R-:W-:-:S02]  /*0fd0*/  SEL R14, R14, RZ, P3 ;  /* 0x000000ff0e0e7207 */ /* 0x000fc40001800000 */
[-C--:B------:R-:W-:Y:S02]  /*0fe0*/  FSETP.GEU.AND P0, PT, R25, -R15.reuse, PT ;  /* 0x8000000f1900720b */ /* 0x080fe40003f0e000 */
[-C--:B------:R-:W-:Y:S02]  /*0ff0*/  FSETP.GEU.AND P4, PT, R24, -R15.reuse, PT ;  /* 0x8000000f1800720b */ /* 0x080fe40003f8e000 */
[C---:B------:R-:W-:Y:S01]  /*1000*/  FSETP.GEU.AND P3, PT, R7.reuse, -R15, PT ;  /* 0x8000000f0700720b */ /* 0x040fe20003f6e000 */
[----:B------:R-:W-:Y:S01]  /*1010*/  FADD R15, R7, R15 ;  /* 0x0000000f070f7221 */ /* 0x000fe20000000000 */
[----:B------:R-:W-:Y:S02]  /*1020*/  SEL R13, R13, RZ, P0 ;  /* 0x000000ff0d0d7207 */ /* 0x000fe40000000000 */
[CC--:B0-----:R-:W-:Y:S01]  /*1030*/  FSETP.GEU.AND P0, PT, R6.reuse, -R33.reuse, PT ;  /* 0x800000210600720b */ /* 0x0c1fe20003f0e000 */
[--C-:B------:R-:W-:Y:S01]  /*1040*/  FADD R6, R6, R33.reuse ;  /* 0x0000002106067221 */ /* 0x100fe20000000000 */
[----:B------:R-:W-:Y:S01]  /*1050*/  SEL R15, R15, RZ, P3 ;  /* 0x000000ff0f0f7207 */ /* 0x000fe20001800000 */
[----:B------:R-:W-:Y:S01]  /*1060*/  FADD R7, R5, R33 ;  /* 0x0000002105077221 */ /* 0x000fe20000000000 */
[----:B------:R-:W-:Y:S01]  /*1070*/  SEL R12, R12, RZ, P4 ;  /* 0x000000ff0c0c7207 */ /* 0x000fe20002000000 */
[----:B------:R-:W-:Y:S01]  /*1080*/  FADD R25, R43, R31 ;  /* 0x0000001f2b197221 */ /* 0x000fe20000000000 */
[CC--:B------:R-:W-:Y:S01]  /*1090*/  FSETP.GEU.AND P3, PT, R3.reuse, -R33.reuse, PT ;  /* 0x800000210300720b */ /* 0x0c0fe20003f6e000 */
[----:B------:R-:W-:Y:S01]  /*10a0*/  FADD R3, R3, R33 ;  /* 0x0000002103037221 */ /* 0x000fe20000000000 */
[----:B------:R-:W-:Y:S01]  /*10b0*/  FSETP.GEU.AND P4, PT, R5, -R33, PT ;  /* 0x800000210500720b */ /* 0x000fe20003f8e000 */
[----:B------:R-:W-:Y:S01]  /*10c0*/  FADD R24, R41, R31 ;  /* 0x0000001f29187221 */ /* 0x000fe20000000000 */
[----:B------:R-:W-:-:S02]  /*10d0*/  SEL R5, R6, RZ, P0 ;  /* 0x000000ff06057207 */ /* 0x000fc40000000000 */
[----:B------:R-:W-:Y:S02]  /*10e0*/  SEL R6, R7, RZ, P4 ;  /* 0x000000ff07067207 */ /* 0x000fe40002000000 */
[----:B------:R-:W-:Y:S02]  /*10f0*/  FSETP.GTU.AND P0, PT, R25, RZ, PT ;  /* 0x000000ff1900720b */ /* 0x000fe40003f0c000 */
[----:B------:R-:W-:Y:S02]  /*1100*/  SEL R7, R3, RZ, P3 ;  /* 0x000000ff03077207 */ /* 0x000fe40001800000 */
[C---:B------:R-:W-:Y:S01]  /*1110*/  FSETP.GEU.AND P3, PT, R4.reuse, -R33, PT ;  /* 0x800000210400720b */ /* 0x040fe20003f6e000 */
[----:B------:R-:W-:Y:S01]  /*1120*/  FADD R4, R4, R33 ;  /* 0x0000002104047221 */ /* 0x000fe20000000000 */
[----:B------:R-:W-:Y:S01]  /*1130*/  FSETP.GTU.AND P4, PT, R24, RZ, PT ;  /* 0x000000ff1800720b */ /* 0x000fe20003f8c000 */
[--C-:B------:R-:W-:Y:S01]  /*1140*/  FADD R3, R36, R31.reuse ;  /* 0x0000001f24037221 */ /* 0x100fe20000000000 */
[----:B------:R-:W-:Y:S01]  /*1150*/  FSETP.LT.OR P0, PT, R43, -R31, !P0 ;  /* 0x8000001f2b00720b */ /* 0x000fe20004701400 */
[----:B------:R-:W-:Y:S01]  /*1160*/  FADD R24, R32, R31 ;  /* 0x0000001f20187221 */ /* 0x000fe20000000000 */
[----:B------:R-:W-:-:S02]  /*1170*/  SEL R4, R4, RZ, P3 ;  /* 0x000000ff04047207 */ /* 0x000fc40001800000 */
[----:B------:R-:W-:Y:S01]  /*1180*/  FSETP.GTU.AND P3, PT, R3, RZ, PT ;  /* 0x000000ff0300720b */ /* 0x000fe20003f6c000 */
[--C-:B------:R-:W-:Y:S01]  /*1190*/  FADD R3, R18, R31.reuse ;  /* 0x0000001f12037221 */ /* 0x100fe20000000000 */
[----:B------:R-:W-:Y:S02]  /*11a0*/  SEL R25, RZ, 0x1, !P0 ;  /* 0x00000001ff197807 */ /* 0x000fe40004000000 */
[-C--:B------:R-:W-:Y:S02]  /*11b0*/  FSETP.LT.OR P4, PT, R41, -R31.reuse, !P4 ;  /* 0x8000001f2900720b */ /* 0x080fe40006781400 */
[----:B------:R-:W-:Y:S01]  /*11c0*/  FSETP.GTU.AND P0, PT, R24, RZ, PT ;  /* 0x000000ff1800720b */ /* 0x000fe20003f0c000 */
[--C-:B------:R-:W-:Y:S01]  /*11d0*/  FADD R26, R20, R31.reuse ;  /* 0x0000001f141a7221 */ /* 0x100fe20000000000 */
[----:B------:R-:W-:Y:S01]  /*11e0*/  SEL R27, RZ, 0x1, !P4 ;  /* 0x00000001ff1b7807 */ /* 0x000fe20006000000 */
[----:B------:R-:W-:Y:S01]  /*11f0*/  FADD R28, R23, R31 ;  /* 0x0000001f171c7221 */ /* 0x000fe20000000000 */
[----:B------:R-:W-:-:S02]  /*1200*/  FSETP.LT.OR P0, PT, R32, -R31, !P0 ;  /* 0x8000001f2000720b */ /* 0x000fc40004701400 */
[-C--:B------:R-:W-:Y:S02]  /*1210*/  FSETP.LT.OR P3, PT, R36, -R31.reuse, !P3 ;  /* 0x8000001f2400720b */ /* 0x080fe40005f61400 */
[----:B------:R-:W-:Y:S02]  /*1220*/  FSETP.GTU.AND P4, PT, R3, RZ, PT ;  /* 0x000000ff0300720b */ /* 0x000fe40003f8c000 */
[-C--:B------:R-:W-:Y:S02]  /*1230*/  FSETP.LT.OR P2, PT, R48, -R31.reuse, !P2 ;  /* 0x8000001f3000720b */ /* 0x080fe40005741400 */
[----:B------:R-:W-:Y:S02]  /*1240*/  SEL R3, RZ, 0x1, !P0 ;  /* 0x00000001ff037807 */ /* 0x000fe40004000000 */
[----:B------:R-:W-:Y:S02]  /*1250*/  SEL R24, RZ, 0x1, !P3 ;  /* 0x00000001ff187807 */ /* 0x000fe40005800000 */
[----:B------:R-:W-:-:S02]  /*1260*/  FSETP.LT.OR P4, PT, R18, -R31, !P4 ;  /* 0x8000001f1200720b */ /* 0x000fc40006781400 */
[----:B------:R-:W-:Y:S02]  /*1270*/  FSETP.GTU.AND P0, PT, R26, RZ, PT ;  /* 0x000000ff1a00720b */ /* 0x000fe40003f0c000 */
[----:B------:R-:W-:Y:S02]  /*1280*/  FSETP.GTU.AND P3, PT, R28, RZ, PT ;  /* 0x000000ff1c00720b */ /* 0x000fe40003f6c000 */
[----:B------:R-:W-:Y:S01]  /*1290*/  SEL R18, RZ, 0x1fffe, !P2 ;  /* 0x0001fffeff127807 */ /* 0x000fe20005000000 */
[----:B------:R-:W-:Y:S01]  /*12a0*/  FADD R26, R16, R31 ;  /* 0x0000001f101a7221 */ /* 0x000fe20000000000 */
[-C--:B------:R-:W-:Y:S02]  /*12b0*/  FSETP.LT.OR P0, PT, R20, -R31.reuse, !P0 ;  /* 0x8000001f1400720b */ /* 0x080fe40004701400 */
[----:B------:R-:W-:Y:S01]  /*12c0*/  FSETP.LT.OR P3, PT, R23, -R31, !P3 ;  /* 0x8000001f1700720b */ /* 0x000fe20005f61400 */
[----:B------:R-:W-:Y:S01]  /*12d0*/  IMAD.IADD R23, R25, 0x1, R18 ;  /* 0x0000000119177824 */ /* 0x000fe200078e0212 */
[----:B------:R-:W-:Y:S01]  /*12e0*/  SEL R25, RZ, 0x1, !P4 ;  /* 0x00000001ff197807 */ /* 0x000fe20006000000 */
[----:B------:R-:W0:Y:S01]  /*12f0*/  S2R R20, SR_TID.X ;  /* 0x0000000000147919 */ /* 0x000e220000002100 */
[----:B------:R-:W-:-:S02]  /*1300*/  FSETP.GTU.AND P4, PT, R26, RZ, PT ;  /* 0x000000ff1a00720b */ /* 0x000fc40003f8c000 */
[----:B------:R-:W-:Y:S01]  /*1310*/  SEL R18, RZ, 0x1fffe, !P0 ;  /* 0x0001fffeff127807 */ /* 0x000fe20004000000 */
[--C-:B------:R-:W-:Y:S01]  /*1320*/  FADD R35, R50, R31.reuse ;  /* 0x0000001f32237221 */ /* 0x100fe20000000000 */
[----:B------:R-:W-:Y:S01]  /*1330*/  FADD R28, R34, R31 ;  /* 0x0000001f221c7221 */ /* 0x000fe20000000000 */
[----:B------:R-:W-:Y:S01]  /*1340*/  FSETP.LT.OR P4, PT, R16, -R31, !P4 ;  /* 0x8000001f1000720b */ /* 0x000fe20006781400 */
[----:B------:R-:W-:Y:S01]  /*1350*/  IMAD.WIDE R16, R17, 0x4, R46 ;  /* 0x0000000411107825 */ /* 0x000fe200078e022e */
[----:B------:R-:W-:-:S03]  /*1360*/  SEL R26, RZ, 0x1, !P3 ;  /* 0x00000001ff1a7807 */ /* 0x000fc60005800000 */
[----:B------:R-:W-:Y:S02]  /*1370*/  IMAD.IADD R27, R27, 0x1, R18 ;  /* 0x000000011b1b7824 */ /* 0x000fe400078e0212 */
[----:B------:R-:W-:Y:S01]  /*1380*/  IMAD.WIDE R18, R19, 0x4, R46 ;  /* 0x0000000413127825 */ /* 0x000fe200078e022e */
[----:B------:R-:W-:-:S03]  /*1390*/  FSETP.GTU.AND P1, PT, R35, RZ, PT ;  /* 0x000000ff2300720b */ /* 0x000fc60003f2c000 */
[----:B------:R-:W-:Y:S01]  /*13a0*/  IMAD.WIDE R46, R21, 0x4, R46 ;  /* 0x00000004152e7825 */ /* 0x000fe200078e022e */
[----:B------:R-:W-:-:S03]  /*13b0*/  FSETP.GTU.AND P3, PT, R28, RZ, PT ;  /* 0x000000ff1c00720b */ /* 0x000fc60003f6c000 */
[--C-:B------:R-:W-:Y:S01]  /*13c0*/  FADD R28, R22, R31.reuse ;  /* 0x0000001f161c7221 */ /* 0x100fe20000000000 */
[----:B------:R1:W-:Y:S01]  /*13d0*/  @!P6 STG.E.128 desc[UR6][R16.64], R8 ;  /* 0x000000081000e986 */ /* 0x0003e2000c101d06 */
[----:B------:R-:W-:Y:S01]  /*13e0*/  FSETP.LT.OR P1, PT, R50, -R31, !P1 ;  /* 0x8000001f3200720b */ /* 0x000fe20004f21400 */
[----:B------:R-:W-:Y:S02]  /*13f0*/  FADD R21, R38, R31 ;  /* 0x0000001f26157221 */ /* 0x000fe40000000000 */
[----:B------:R-:W-:Y:S04]  /*1400*/  @!P6 STG.E.128 desc[UR6][R18.64], R12 ;  /* 0x0000000c1200e986 */ /* 0x000fe8000c101d06 */
[----:B------:R2:W-:Y:S01]  /*1410*/  @!P6 STG.E.128 desc[UR6][R46.64], R4 ;  /* 0x000000042e00e986 */ /* 0x0005e2000c101d06 */
[----:B------:R-:W-:-:S02]  /*1420*/  FSETP.GTU.AND P6, PT, R28, RZ, PT ;  /* 0x000000ff1c00720b */ /* 0x000fc40003fcc000 */
[----:B------:R-:W-:Y:S02]  /*1430*/  SEL R28, RZ, 0x1, !P1 ;  /* 0x00000001ff1c7807 */ /* 0x000fe40004800000 */
[-C--:B------:R-:W-:Y:S02]  /*1440*/  FSETP.LT.OR P3, PT, R34, -R31.reuse, !P3 ;  /* 0x8000001f2200720b */ /* 0x080fe40005f61400 */
[----:B------:R-:W-:Y:S01]  /*1450*/  FSETP.GTU.AND P1, PT, R21, RZ, PT ;  /* 0x000000ff1500720b */ /* 0x000fe20003f2c000 */
[--C-:B------:R-:W-:Y:S01]  /*1460*/  FADD R21, R40, R31.reuse ;  /* 0x0000001f28157221 */ /* 0x100fe20000000000 */
[----:B------:R-:W-:Y:S01]  /*1470*/  FSETP.LT.OR P6, PT, R22, -R31, !P6 ;  /* 0x8000001f1600720b */ /* 0x000fe200077c1400 */
[--C-:B-1----:R-:W-:Y:S01]  /*1480*/  FADD R9, R42, R31.reuse ;  /* 0x0000001f2a097221 */ /* 0x102fe20000000000 */
[----:B------:R-:W-:Y:S01]  /*1490*/  FADD R8, R44, R31 ;  /* 0x0000001f2c087221 */ /* 0x000fe20000000000 */
[----:B------:R-:W-:Y:S02]  /*14a0*/  SEL R29, RZ, 0x1fffe, !P3 ;  /* 0x0001fffeff1d7807 */ /* 0x000fe40005800000 */
[----:B--2---:R-:W-:-:S02]  /*14b0*/  SEL R5, RZ, 0x1, !P4 ;  /* 0x00000001ff057807 */ /* 0x004fc40006000000 */
[----:B------:R-:W-:Y:S02]  /*14c0*/  SEL R7, RZ, 0x1, !P6 ;  /* 0x00000001ff077807 */ /* 0x000fe40007000000 */
[----:B------:R-:W-:Y:S02]  /*14d0*/  SEL R4, RZ, 0x1, !P2 ;  /* 0x00000001ff047807 */ /* 0x000fe40005000000 */
[----:B------:R-:W-:Y:S02]  /*14e0*/  FSETP.GTU.AND P4, PT, R21, RZ, PT ;  /* 0x000000ff1500720b */ /* 0x000fe40003f8c000 */
[----:B------:R-:W-:Y:S02]  /*14f0*/  FSETP.GTU.AND P6, PT, R9, RZ, PT ;  /* 0x000000ff0900720b */ /* 0x000fe40003fcc000 */
[----:B------:R-:W-:Y:S01]  /*1500*/  FSETP.GTU.AND P2, PT, R8, RZ, PT ;  /* 0x000000ff0800720b */ /* 0x000fe20003f4c000 */
[----:B------:R-:W-:Y:S01]  /*1510*/  IMAD.IADD R24, R24, 0x1, R29 ;  /* 0x0000000118187824 */ /* 0x000fe200078e021d */
[----:B------:R-:W-:-:S02]  /*1520*/  FSETP.LT.OR P1, PT, R38, -R31, !P1 ;  /* 0x8000001f2600720b */ /* 0x000fc40004f21400 */
[-C--:B------:R-:W-:Y:S02]  /*1530*/  FSETP.LT.OR P4, PT, R40, -R31.reuse, !P4 ;  /* 0x8000001f2800720b */ /* 0x080fe40006781400 */
[-C--:B------:R-:W-:Y:S02]  /*1540*/  FSETP.LT.OR P6, PT, R42, -R31.reuse, !P6 ;  /* 0x8000001f2a00720b */ /* 0x080fe400077c1400 */
[----:B------:R-:W-:Y:S02]  /*1550*/  FSETP.LT.OR P2, PT, R44, -R31, !P2 ;  /* 0x8000001f2c00720b */ /* 0x000fe40005741400 */
[----:B0-----:R-:W-:Y:S01]  /*1560*/  LOP3.LUT R20, R20, 0xff, RZ, 0xc0, !PT ;  /* 0x000000ff14147812 */ /* 0x001fe200078ec0ff */
[----:B------:R-:W-:Y:S01]  /*1570*/  BAR.SYNC.DEFER_BLOCKING 0x0 ;  /* 0x0000000000007b1d */ /* 0x000fe20000010000 */
[----:B------:R-:W-:Y:S02]  /*1580*/  LOP3.LUT R23, R23, 0x1, RZ, 0xc0, !PT ;  /* 0x0000000117177812 */ /* 0x000fe400078ec0ff */
[----:B------:R-:W-:-:S02]  /*1590*/  SEL R6, RZ, 0x1, !P0 ;  /* 0x00000001ff067807 */ /* 0x000fc40004000000 */
[----:B------:R-:W-:Y:S02]  /*15a0*/  LOP3.LUT R27, R27, 0x1, RZ, 0xc0, !PT ;  /* 0x000000011b1b7812 */ /* 0x000fe400078ec0ff */
[----:B------:R-:W-:Y:S02]  /*15b0*/  SEL R8, RZ, 0x1, !P3 ;  /* 0x00000001ff087807 */ /* 0x000fe40005800000 */
[----:B------:R-:W-:Y:S02]  /*15c0*/  LOP3.LUT R24, R24, 0x1, RZ, 0xc0, !PT ;  /* 0x0000000118187812 */ /* 0x000fe400078ec0ff */
[----:B------:R-:W-:Y:S02]  /*15d0*/  SEL R9, RZ, 0x1, !P1 ;  /* 0x00000001ff097807 */ /* 0x000fe40004800000 */
[----:B------:R-:W-:Y:S02]  /*15e0*/  SEL R12, RZ, 0x1, !P4 ;  /* 0x00000001ff0c7807 */ /* 0x000fe40006000000 */
[----:B------:R-:W-:-:S02]  /*15f0*/  SEL R10, RZ, 0x1, !P6 ;  /* 0x00000001ff0a7807 */ /* 0x000fc40007000000 */
[----:B------:R-:W-:Y:S01]  /*1600*/  SEL R11, RZ, 0x1, !P2 ;  /* 0x00000001ff0b7807 */ /* 0x000fe20005000000 */
[----:B------:R-:W-:Y:S04]  /*1610*/  STS.U8 [R20+UR4], R28 ;  /* 0x0000001c14007988 */ /* 0x000fe80008000004 */
[----:B------:R-:W-:Y:S04]  /*1620*/  STS.U8 [R20+UR4+0x110], R26 ;  /* 0x0001101a14007988 */ /* 0x000fe80008000004 */
        /* <DEDUP_REMOVED lines=13> */
[----:B------:R-:W-:Y:S01]  /*1700*/  STS.U8 [R20+UR4+0xff0], R11 ;  /* 0x000ff00b14007988 */ /* 0x000fe20008000004 */
[----:B------:R-:W-:Y:S06]  /*1710*/  BAR.SYNC.DEFER_BLOCKING 0x0 ;  /* 0x0000000000007b1d */ /* 0x000fec0000010000 */
[----:B------:R-:W0:Y:S01]  /*1720*/  LDS.128 R4, [R2+UR4] ;  /* 0x0000000402047984 */ /* 0x000e220008000c00 */
[----:B------:R-:W-:Y:S01]  /*1730*/  ULDC.64 UR4, c[0x0][0x228] ;  /* 0x00008a0000047ab9 */ /* 0x000fe20000000a00 */
[----:B0-----:R-:W-:-:S02]  /*1740*/  PRMT R8, R4, 0x7772, RZ ;  /* 0x0000777204087816 */ /* 0x001fc400000000ff */
[C---:B------:R-:W-:Y:S02]  /*1750*/  PRMT R13, R4.reuse, 0x7771, RZ ;  /* 0x00007771040d7816 */ /* 0x040fe400000000ff */
[----:B------:R-:W-:Y:S02]  /*1760*/  PRMT R3, R4, 0x7770, RZ ;  /* 0x0000777004037816 */ /* 0x000fe400000000ff */
[----:B------:R-:W-:Y:S02]  /*1770*/  PRMT R8, R13, 0x5410, R8 ;  /* 0x000054100d087816 */ /* 0x000fe40000000008 */
[----:B------:R-:W-:Y:S02]  /*1780*/  SHF.R.U32.HI R15, RZ, 0x18, R4 ;  /* 0x00000018ff0f7819 */ /* 0x000fe40000011604 */
[C---:B------:R-:W-:Y:S02]  /*1790*/  PRMT R9, R5.reuse, 0x7772, RZ ;  /* 0x0000777205097816 */ /* 0x040fe400000000ff */
[----:B------:R-:W-:-:S02]  /*17a0*/  PRMT R12, R5, 0x7771, RZ ;  /* 0x00007771050c7816 */ /* 0x000fc400000000ff */
[----:B------:R-:W-:Y:S02]  /*17b0*/  PRMT R4, R5, 0x7770, RZ ;  /* 0x0000777005047816 */ /* 0x000fe400000000ff */
[----:B------:R-:W-:Y:S02]  /*17c0*/  SHF.R.U32.HI R18, RZ, 0x18, R5 ;  /* 0x00000018ff127819 */ /* 0x000fe40000011605 */
[C---:B------:R-:W-:Y:S02]  /*17d0*/  PRMT R5, R6.reuse, 0x7772, RZ ;  /* 0x0000777206057816 */ /* 0x040fe400000000ff */
[----:B------:R-:W-:Y:S02]  /*17e0*/  PRMT R10, R6, 0x7771, RZ ;  /* 0x00007771060a7816 */ /* 0x000fe400000000ff */
[C---:B------:R-:W-:Y:S02]  /*17f0*/  PRMT R11, R7.reuse, 0x7772, RZ ;  /* 0x00007772070b7816 */ /* 0x040fe400000000ff */
[----:B------:R-:W-:-:S02]  /*1800*/  PRMT R14, R7, 0x7771, RZ ;  /* 0x00007771070e7816 */ /* 0x000fc400000000ff */
[----:B------:R-:W-:Y:S02]  /*1810*/  LOP3.LUT R8, R8, 0x10001, RZ, 0xc0, !PT ;  /* 0x0001000108087812 */ /* 0x000fe400078ec0ff */
[----:B------:R-:W-:Y:S02]  /*1820*/  PRMT R9, R12, 0x5410, R9 ;  /* 0x000054100c097816 */ /* 0x000fe40000000009 */
[----:B------:R-:W-:Y:S02]  /*1830*/  LOP3.LUT R16, R3, 0x1, RZ, 0xc0, !PT ;  /* 0x0000000103107812 */ /* 0x000fe400078ec0ff */
[----:B------:R-:W-:Y:S02]  /*1840*/  PRMT R5, R10, 0x5410, R5 ;  /* 0x000054100a057816 */ /* 0x000fe40000000005 */
[----:B------:R-:W-:Y:S02]  /*1850*/  LOP3.LUT R3, R8, 0xffff, RZ, 0xc0, !PT ;  /* 0x0000ffff08037812 */ /* 0x000fe400078ec0ff */
[----:B------:R-:W-:-:S02]  /*1860*/  PRMT R11, R14, 0x5410, R11 ;  /* 0x000054100e0b7816 */ /* 0x000fc4000000000b */
[----:B------:R-:W-:Y:S02]  /*1870*/  PRMT R2, R6, 0x7770, RZ ;  /* 0x0000777006027816 */ /* 0x000fe400000000ff */
[----:B------:R-:W-:Y:S02]  /*1880*/  SHF.R.U32.HI R19, RZ, 0x18, R6 ;  /* 0x00000018ff137819 */ /* 0x000fe40000011606 */
[----:B------:R-:W-:Y:S02]  /*1890*/  PRMT R6, R7, 0x7770, RZ ;  /* 0x0000777007067816 */ /* 0x000fe400000000ff */
[----:B------:R-:W-:Y:S02]  /*18a0*/  LOP3.LUT R9, R9, 0x10001, RZ, 0xc0, !PT ;  /* 0x0001000109097812 */ /* 0x000fe400078ec0ff */
[----:B------:R-:W-:Y:S02]  /*18b0*/  SHF.R.U32.HI R20, RZ, 0x18, R7 ;  /* 0x00000018ff147819 */ /* 0x000fe40000011607 */
[----:B------:R-:W-:-:S02]  /*18c0*/  LOP3.LUT R5, R5, 0x10001, RZ, 0xc0, !PT ;  /* 0x0001000105057812 */ /* 0x000fc400078ec0ff */
[----:B------:R-:W-:Y:S02]  /*18d0*/  PRMT R7, R16, 0x3340, R3 ;  /* 0x0000334010077816 */ /* 0x000fe40000000003 */
[----:B------:R-:W-:Y:S02]  /*18e0*/  LOP3.LUT R11, R11, 0x10001, RZ, 0xc0, !PT ;  /* 0x000100010b0b7812 */ /* 0x000fe400078ec0ff */
[----:B------:R-:W-:Y:S02]  /*18f0*/  SGXT.U32 R3, R15, 0x1 ;  /* 0x000000010f03781a */ /* 0x000fe40000000000 */
[----:B------:R-:W-:Y:S02]  /*1900*/  LOP3.LUT R13, R4, 0x1, RZ, 0xc0, !PT ;  /* 0x00000001040d7812 */ /* 0x000fe400078ec0ff */
[----:B------:R-:W-:Y:S02]  /*1910*/  LOP3.LUT R15, R2, 0x1, RZ, 0xc0, !PT ;  /* 0x00000001020f7812 */ /* 0x000fe400078ec0ff */
[----:B------:R-:W-:-:S02]  /*1920*/  LOP3.LUT R17, R6, 0x1, RZ, 0xc0, !PT ;  /* 0x0000000106117812 */ /* 0x000fc400078ec0ff */
[----:B------:R-:W-:Y:S02]  /*1930*/  LOP3.LUT R4, R9, 0xffff, RZ, 0xc0, !PT ;  /* 0x0000ffff09047812 */ /* 0x000fe400078ec0ff */
[----:B------:R-:W-:Y:S02]  /*1940*/  PRMT R2, R8, 0x7732, RZ ;  /* 0x0000773208027816 */ /* 0x000fe400000000ff */
[----:B------:R-:W-:Y:S02]  /*1950*/  LOP3.LUT R6, R5, 0xffff, RZ, 0xc0, !PT ;  /* 0x0000ffff05067812 */ /* 0x000fe400078ec0ff */
[----:B------:R-:W-:Y:S02]  /*1960*/  LOP3.LUT R10, R11, 0xffff, RZ, 0xc0, !PT ;  /* 0x0000ffff0b0a7812 */ /* 0x000fe400078ec0ff */
[----:B------:R-:W-:Y:S02]  /*1970*/  PRMT R8, R13, 0x3340, R4 ;  /* 0x000033400d087816 */ /* 0x000fe40000000004 */
[----:B------:R-:W-:-:S02]  /*1980*/  PRMT R15, R15, 0x3340, R6 ;  /* 0x000033400f0f7816 */ /* 0x000fc40000000006 */
[----:B------:R-:W-:Y:S02]  /*1990*/  PRMT R4, R2, 0x3340, R3 ;  /* 0x0000334002047816 */ /* 0x000fe40000000003 */
[----:B------:R-:W-:Y:S02]  /*19a0*/  PRMT R14, R17, 0x3340, R10 ;  /* 0x00003340110e7816 */ /* 0x000fe4000000000a */
[----:B------:R-:W-:Y:S02]  /*19b0*/  SGXT.U32 R6, R18, 0x1 ;  /* 0x000000011206781a */ /* 0x000fe40000000000 */
[----:B------:R-:W-:Y:S02]  /*19c0*/  PRMT R3, R9, 0x7732, RZ ;  /* 0x0000773209037816 */ /* 0x000fe400000000ff */
[----:B------:R-:W-:Y:S02]  /*19d0*/  SGXT.U32 R10, R19, 0x1 ;  /* 0x00000001130a781a */ /* 0x000fe40000000000 */
[----:B------:R-:W-:-:S02]  /*19e0*/  PRMT R9, R5, 0x7732, RZ ;  /* 0x0000773205097816 */ /* 0x000fc400000000ff */
[----:B------:R-:W-:Y:S02]  /*19f0*/  PRMT R11, R11, 0x7732, RZ ;  /* 0x000077320b0b7816 */ /* 0x000fe400000000ff */
[----:B------:R-:W-:Y:S02]  /*1a00*/  SGXT.U32 R12, R20, 0x1 ;  /* 0x00000001140c781a */ /* 0x000fe40000000000 */
[----:B------:R-:W-:Y:S02]  /*1a10*/  IADD3 R2, P0, R0, UR4, RZ ;  /* 0x0000000400027c10 */ /* 0x000fe4000ff1e0ff */
[----:B------:R-:W-:Y:S02]  /*1a20*/  PRMT R5, R3, 0x3340, R6 ;  /* 0x0000334003057816 */ /* 0x000fe40000000006 */
[----:B------:R-:W-:Y:S02]  /*1a30*/  PRMT R6, R9, 0x3340, R10 ;  /* 0x0000334009067816 */ /* 0x000fe4000000000a */
[----:B------:R-:W-:-:S02]  /*1a40*/  PRMT R11, R11, 0x3340, R12 ;  /* 0x000033400b0b7816 */ /* 0x000fc4000000000c */
[----:B------:R-:W-:Y:S02]  /*1a50*/  LEA.HI.X.SX32 R3, R0, UR5, 0x1, P0 ;  /* 0x0000000500037c11 */ /* 0x000fe400080f0eff */
[----:B------:R-:W-:Y:S02]  /*1a60*/  PRMT R4, R7, 0x5410, R4 ;  /* 0x0000541007047816 */ /* 0x000fe40000000004 */
[----:B------:R-:W-:Y:S02]  /*1a70*/  PRMT R5, R8, 0x5410, R5 ;  /* 0x0000541008057816 */ /* 0x000fe40000000005 */
[----:B------:R-:W-:Y:S02]  /*1a80*/  PRMT R6, R15, 0x5410, R6 ;  /* 0x000054100f067816 */ /* 0x000fe40000000006 */
[----:B------:R-:W-:Y:S01]  /*1a90*/  PRMT R7, R14, 0x5410, R11 ;  /* 0x000054100e077816 */ /* 0x000fe2000000000b */
[----:B------:R-:W-:Y:S06]  /*1aa0*/  @P5 EXIT ;  /* 0x000000000000594d */ /* 0x000fec0003800000 */
[----:B------:R-:W-:Y:S01]  /*1ab0*/  STG.E.128 desc[UR6][R2.64], R4 ;  /* 0x0000000402007986 */ /* 0x000fe2000c101d06 */
[----:B------:R-:W-:Y:S05]  /*1ac0*/  EXIT ;  /* 0x000000000000794d */ /* 0x000fea0003800000 */
.L_x_0:
[----:B------:R-:W-:-:S00]  /*1ad0*/  BRA `(.L_x_0) ;  /* 0xfffffffc00fc7947 */ /* 0x000fc0000383ffff */
[----:B------:R-:W-:-:S00]  /*1ae0*/  NOP ;  /* 0x0000000000007918 */ /* 0x000fc00000000000 */
        /* <DEDUP_REMOVED lines=9> */
.L_x_1:


//--------------------- .nv.shared.triton_poi_fused_convolution_relu_threshold_backward_10 --------------------------
	.section	.nv.shared.triton_poi_fused_convolution_relu_threshold_backward_10,"aw",@nobits
	.sectionflags	@""
	.align	16
	.zero		1024


//--------------------- .nv.constant0.triton_poi_fused_convolution_relu_threshold_backward_10 --------------------------
	.section	.nv.constant0.triton_poi_fused_convolution_relu_threshold_backward_10,"a",@progbits
	.sectionflags	@""
	.align	4
.nv.constant0.triton_poi_fused_convolution_relu_threshold_backward_10:
	.zero		568
